//
// Generated by NVIDIA NVVM Compiler
//
// Compiler Build ID: CL-36424714
// Cuda compilation tools, release 13.0, V13.0.88
// Based on NVVM 20.0.0
//

.version 9.0
.target sm_100
.address_size 64

	// .globl	_Z9scanArrayPjS_S_i
// _ZZ9scanArrayPjS_S_iE9tileArray has been demoted

.visible .entry _Z9scanArrayPjS_S_i(
	.param .u64 .ptr .align 1 _Z9scanArrayPjS_S_i_param_0,
	.param .u64 .ptr .align 1 _Z9scanArrayPjS_S_i_param_1,
	.param .u64 .ptr .align 1 _Z9scanArrayPjS_S_i_param_2,
	.param .u32 _Z9scanArrayPjS_S_i_param_3
)
{
	.reg .pred 	%p<28>;
	.reg .b32 	%r<136>;
	.reg .b64 	%rd<13>;
	// demoted variable
	.shared .align 4 .b8 _ZZ9scanArrayPjS_S_iE9tileArray[8192];
	ld.param.u64 	%rd3, [_Z9scanArrayPjS_S_i_param_0];
	ld.param.u64 	%rd5, [_Z9scanArrayPjS_S_i_param_1];
	ld.param.u64 	%rd4, [_Z9scanArrayPjS_S_i_param_2];
	ld.param.u32 	%r8, [_Z9scanArrayPjS_S_i_param_3];
	cvta.to.global.u64 	%rd6, %rd5;
	mov.u32 	%r1, %ctaid.x;
	shl.b32 	%r9, %r1, 11;
	mov.u32 	%r2, %tid.x;
	or.b32  	%r3, %r9, %r2;
	setp.ge.s32 	%p1, %r3, %r8;
	or.b32  	%r10, %r2, %r1;
	setp.eq.s32 	%p2, %r10, 0;
	or.pred  	%p3, %p2, %p1;
	mul.wide.s32 	%rd7, %r3, 4;
	add.s64 	%rd1, %rd6, %rd7;
	shl.b32 	%r11, %r2, 2;
	mov.u32 	%r12, _ZZ9scanArrayPjS_S_iE9tileArray;
	add.s32 	%r4, %r12, %r11;
	@%p3 bra 	$L__BB0_2;
	ld.global.u32 	%r13, [%rd1+-4];
	st.shared.u32 	[%r4], %r13;
	bra.uni 	$L__BB0_3;
$L__BB0_2:
	mov.b32 	%r14, 0;
	st.shared.u32 	[%r4], %r14;
$L__BB0_3:
	add.s32 	%r5, %r3, 1024;
	setp.ge.s32 	%p4, %r5, %r8;
	@%p4 bra 	$L__BB0_5;
	ld.global.u32 	%r16, [%rd1+4092];
	st.shared.u32 	[%r4+4096], %r16;
	bra.uni 	$L__BB0_6;
$L__BB0_5:
	mov.b32 	%r15, 0;
	st.shared.u32 	[%r4+4096], %r15;
$L__BB0_6:
	shl.b32 	%r17, %r2, 1;
	add.s32 	%r6, %r17, 2;
	bar.sync 	0;
	add.s32 	%r7, %r4, %r11;
	ld.shared.u32 	%r19, [%r7];
	ld.shared.u32 	%r20, [%r7+4];
	add.s32 	%r21, %r20, %r19;
	st.shared.u32 	[%r7+4], %r21;
	bar.sync 	0;
	setp.gt.u32 	%p5, %r2, 511;
	@%p5 bra 	$L__BB0_8;
	shl.b32 	%r22, %r6, 3;
	add.s32 	%r24, %r12, %r22;
	ld.shared.u32 	%r25, [%r24+-12];
	ld.shared.u32 	%r26, [%r24+-4];
	add.s32 	%r27, %r26, %r25;
	st.shared.u32 	[%r24+-4], %r27;
$L__BB0_8:
	bar.sync 	0;
	setp.gt.u32 	%p6, %r2, 255;
	@%p6 bra 	$L__BB0_10;
	shl.b32 	%r28, %r6, 4;
	add.s32 	%r30, %r12, %r28;
	ld.shared.u32 	%r31, [%r30+-20];
	ld.shared.u32 	%r32, [%r30+-4];
	add.s32 	%r33, %r32, %r31;
	st.shared.u32 	[%r30+-4], %r33;
$L__BB0_10:
	bar.sync 	0;
	setp.gt.u32 	%p7, %r2, 127;
	@%p7 bra 	$L__BB0_12;
	shl.b32 	%r34, %r6, 5;
	add.s32 	%r36, %r12, %r34;
	ld.shared.u32 	%r37, [%r36+-36];
	ld.shared.u32 	%r38, [%r36+-4];
	add.s32 	%r39, %r38, %r37;
	st.shared.u32 	[%r36+-4], %r39;
$L__BB0_12:
	bar.sync 	0;
	setp.gt.u32 	%p8, %r2, 63;
	@%p8 bra 	$L__BB0_14;
	shl.b32 	%r40, %r6, 6;
	add.s32 	%r42, %r12, %r40;
	ld.shared.u32 	%r43, [%r42+-68];
	ld.shared.u32 	%r44, [%r42+-4];
	add.s32 	%r45, %r44, %r43;
	st.shared.u32 	[%r42+-4], %r45;
$L__BB0_14:
	bar.sync 	0;
	setp.gt.u32 	%p9, %r2, 31;
	@%p9 bra 	$L__BB0_16;
	shl.b32 	%r46, %r6, 7;
	add.s32 	%r48, %r12, %r46;
	ld.shared.u32 	%r49, [%r48+-132];
	ld.shared.u32 	%r50, [%r48+-4];
	add.s32 	%r51, %r50, %r49;
	st.shared.u32 	[%r48+-4], %r51;
$L__BB0_16:
	bar.sync 	0;
	setp.gt.u32 	%p10, %r2, 15;
	@%p10 bra 	$L__BB0_18;
	shl.b32 	%r52, %r6, 8;
	add.s32 	%r54, %r12, %r52;
	ld.shared.u32 	%r55, [%r54+-260];
	ld.shared.u32 	%r56, [%r54+-4];
	add.s32 	%r57, %r56, %r55;
	st.shared.u32 	[%r54+-4], %r57;
$L__BB0_18:
	bar.sync 	0;
	setp.gt.u32 	%p11, %r2, 7;
	@%p11 bra 	$L__BB0_20;
	shl.b32 	%r58, %r6, 9;
	add.s32 	%r60, %r12, %r58;
	ld.shared.u32 	%r61, [%r60+-516];
	ld.shared.u32 	%r62, [%r60+-4];
	add.s32 	%r63, %r62, %r61;
	st.shared.u32 	[%r60+-4], %r63;
$L__BB0_20:
	bar.sync 	0;
	setp.gt.u32 	%p12, %r2, 3;
	@%p12 bra 	$L__BB0_22;
	shl.b32 	%r64, %r6, 10;
	add.s32 	%r66, %r12, %r64;
	ld.shared.u32 	%r67, [%r66+-1028];
	ld.shared.u32 	%r68, [%r66+-4];
	add.s32 	%r69, %r68, %r67;
	st.shared.u32 	[%r66+-4], %r69;
$L__BB0_22:
	bar.sync 	0;
	setp.gt.u32 	%p13, %r2, 1;
	@%p13 bra 	$L__BB0_24;
	shl.b32 	%r70, %r6, 11;
	add.s32 	%r72, %r12, %r70;
	ld.shared.u32 	%r73, [%r72+-2052];
	ld.shared.u32 	%r74, [%r72+-4];
	add.s32 	%r75, %r74, %r73;
	st.shared.u32 	[%r72+-4], %r75;
$L__BB0_24:
	bar.sync 	0;
	setp.ne.s32 	%p14, %r2, 0;
	@%p14 bra 	$L__BB0_26;
	ld.shared.u32 	%r76, [_ZZ9scanArrayPjS_S_iE9tileArray+4092];
	ld.shared.u32 	%r77, [_ZZ9scanArrayPjS_S_iE9tileArray+8188];
	add.s32 	%r78, %r77, %r76;
	st.shared.u32 	[_ZZ9scanArrayPjS_S_iE9tileArray+8188], %r78;
$L__BB0_26:
	setp.ne.s32 	%p15, %r2, 0;
	bar.sync 	0;
	@%p15 bra 	$L__BB0_28;
	ld.shared.u32 	%r79, [_ZZ9scanArrayPjS_S_iE9tileArray+4092];
	ld.shared.u32 	%r80, [_ZZ9scanArrayPjS_S_iE9tileArray+6140];
	add.s32 	%r81, %r80, %r79;
	st.shared.u32 	[_ZZ9scanArrayPjS_S_iE9tileArray+6140], %r81;
$L__BB0_28:
	bar.sync 	0;
	setp.gt.u32 	%p16, %r2, 2;
	@%p16 bra 	$L__BB0_30;
	shl.b32 	%r82, %r6, 10;
	add.s32 	%r84, %r12, %r82;
	ld.shared.u32 	%r85, [%r84+-4];
	ld.shared.u32 	%r86, [%r84+1020];
	add.s32 	%r87, %r86, %r85;
	st.shared.u32 	[%r84+1020], %r87;
$L__BB0_30:
	bar.sync 	0;
	setp.gt.u32 	%p17, %r2, 6;
	@%p17 bra 	$L__BB0_32;
	shl.b32 	%r88, %r6, 9;
	add.s32 	%r90, %r12, %r88;
	ld.shared.u32 	%r91, [%r90+-4];
	ld.shared.u32 	%r92, [%r90+508];
	add.s32 	%r93, %r92, %r91;
	st.shared.u32 	[%r90+508], %r93;
$L__BB0_32:
	bar.sync 	0;
	setp.gt.u32 	%p18, %r2, 14;
	@%p18 bra 	$L__BB0_34;
	shl.b32 	%r94, %r6, 8;
	add.s32 	%r96, %r12, %r94;
	ld.shared.u32 	%r97, [%r96+-4];
	ld.shared.u32 	%r98, [%r96+252];
	add.s32 	%r99, %r98, %r97;
	st.shared.u32 	[%r96+252], %r99;
$L__BB0_34:
	bar.sync 	0;
	setp.gt.u32 	%p19, %r2, 30;
	@%p19 bra 	$L__BB0_36;
	shl.b32 	%r100, %r6, 7;
	add.s32 	%r102, %r12, %r100;
	ld.shared.u32 	%r103, [%r102+-4];
	ld.shared.u32 	%r104, [%r102+124];
	add.s32 	%r105, %r104, %r103;
	st.shared.u32 	[%r102+124], %r105;
$L__BB0_36:
	bar.sync 	0;
	setp.gt.u32 	%p20, %r2, 62;
	@%p20 bra 	$L__BB0_38;
	shl.b32 	%r106, %r6, 6;
	add.s32 	%r108, %r12, %r106;
	ld.shared.u32 	%r109, [%r108+-4];
	ld.shared.u32 	%r110, [%r108+60];
	add.s32 	%r111, %r110, %r109;
	st.shared.u32 	[%r108+60], %r111;
$L__BB0_38:
	bar.sync 	0;
	setp.gt.u32 	%p21, %r2, 126;
	@%p21 bra 	$L__BB0_40;
	shl.b32 	%r112, %r6, 5;
	add.s32 	%r114, %r12, %r112;
	ld.shared.u32 	%r115, [%r114+-4];
	ld.shared.u32 	%r116, [%r114+28];
	add.s32 	%r117, %r116, %r115;
	st.shared.u32 	[%r114+28], %r117;
$L__BB0_40:
	bar.sync 	0;
	setp.gt.u32 	%p22, %r2, 254;
	@%p22 bra 	$L__BB0_42;
	shl.b32 	%r118, %r6, 4;
	add.s32 	%r120, %r12, %r118;
	ld.shared.u32 	%r121, [%r120+-4];
	ld.shared.u32 	%r122, [%r120+12];
	add.s32 	%r123, %r122, %r121;
	st.shared.u32 	[%r120+12], %r123;
$L__BB0_42:
	bar.sync 	0;
	setp.gt.u32 	%p23, %r2, 510;
	@%p23 bra 	$L__BB0_44;
	shl.b32 	%r124, %r6, 3;
	add.s32 	%r126, %r12, %r124;
	ld.shared.u32 	%r127, [%r126+-4];
	ld.shared.u32 	%r128, [%r126+4];
	add.s32 	%r129, %r128, %r127;
	st.shared.u32 	[%r126+4], %r129;
$L__BB0_44:
	bar.sync 	0;
	setp.eq.s32 	%p24, %r2, 1023;
	@%p24 bra 	$L__BB0_46;
	ld.shared.u32 	%r130, [%r7+4];
	ld.shared.u32 	%r131, [%r7+8];
	add.s32 	%r132, %r131, %r130;
	st.shared.u32 	[%r7+8], %r132;
$L__BB0_46:
	setp.ne.s32 	%p25, %r2, 0;
	bar.sync 	0;
	@%p25 bra 	$L__BB0_48;
	ld.shared.u32 	%r133, [_ZZ9scanArrayPjS_S_iE9tileArray+8188];
	cvta.to.global.u64 	%rd8, %rd4;
	mul.wide.u32 	%rd9, %r1, 4;
	add.s64 	%rd10, %rd8, %rd9;
	st.global.u32 	[%rd10], %r133;
$L__BB0_48:
	setp.ge.s32 	%p26, %r3, %r8;
	cvta.to.global.u64 	%rd11, %rd3;
	add.s64 	%rd2, %rd11, %rd7;
	@%p26 bra 	$L__BB0_50;
	ld.shared.u32 	%r134, [%r4];
	st.global.u32 	[%rd2], %r134;
$L__BB0_50:
	setp.ge.s32 	%p27, %r5, %r8;
	@%p27 bra 	$L__BB0_52;
	ld.shared.u32 	%r135, [%r4+4096];
	st.global.u32 	[%rd2+4096], %r135;
$L__BB0_52:
	ret;

}
	// .globl	_Z14vectorAdditionPjS_i
.visible .entry _Z14vectorAdditionPjS_i(
	.param .u64 .ptr .align 1 _Z14vectorAdditionPjS_i_param_0,
	.param .u64 .ptr .align 1 _Z14vectorAdditionPjS_i_param_1,
	.param .u32 _Z14vectorAdditionPjS_i_param_2
)
{
	.reg .pred 	%p<3>;
	.reg .b32 	%r<13>;
	.reg .b64 	%rd<9>;

	ld.param.u64 	%rd3, [_Z14vectorAdditionPjS_i_param_0];
	ld.param.u64 	%rd4, [_Z14vectorAdditionPjS_i_param_1];
	ld.param.u32 	%r2, [_Z14vectorAdditionPjS_i_param_2];
	cvta.to.global.u64 	%rd5, %rd3;
	cvta.to.global.u64 	%rd6, %rd4;
	mov.u32 	%r3, %ctaid.x;
	shl.b32 	%r4, %r3, 11;
	mov.u32 	%r5, %tid.x;
	or.b32  	%r1, %r4, %r5;
	setp.ge.s32 	%p1, %r1, %r2;
	mul.wide.u32 	%rd7, %r3, 4;
	add.s64 	%rd1, %rd6, %rd7;
	mul.wide.s32 	%rd8, %r1, 4;
	add.s64 	%rd2, %rd5, %rd8;
	@%p1 bra 	$L__BB1_2;
	ld.global.u32 	%r6, [%rd1];
	ld.global.u32 	%r7, [%rd2];
	add.s32 	%r8, %r7, %r6;
	st.global.u32 	[%rd2], %r8;
$L__BB1_2:
	add.s32 	%r9, %r1, 1024;
	setp.ge.s32 	%p2, %r9, %r2;
	@%p2 bra 	$L__BB1_4;
	ld.global.u32 	%r10, [%rd1];
	ld.global.u32 	%r11, [%rd2+4096];
	add.s32 	%r12, %r11, %r10;
	st.global.u32 	[%rd2+4096], %r12;
$L__BB1_4:
	ret;

}


// ===== COMPILED SASS (sm_100) =====

	.target	sm_100

	.elftype	@"ET_EXEC"


//--------------------- .note.nv.tkinfo           --------------------------
	.section	.note.nv.tkinfo,"",@"SHT_NOTE"
	.sectionflags	@"SHF_NOTE_NV_TKINFO"
	.tkinfo
        /*0018*/ 	.word	0x00000002
        /*0030*/ 	.string	""
        /*0030*/ 	.string	"ptxas"
        /*0030*/ 	.string	"Cuda compilation tools, release 13.0, V13.0.88"
        /*0030*/ 	.string	"Build cuda_13.0.r13.0/compiler.36424714_0"
        /*0030*/ 	.string	"-arch sm_100 -m 64 "



//--------------------- .note.nv.cuinfo           --------------------------
	.section	.note.nv.cuinfo,"",@"SHT_NOTE"
	.sectionflags	@"SHF_NOTE_NV_CUINFO"
        /*0018*/ 	.short	0x0002
        /*001a*/ 	.short	0x0064
        /*001c*/ 	.short	0x0082
	.zero		2


//--------------------- .nv.info                  --------------------------
	.section	.nv.info,"",@"SHT_CUDA_INFO"
	.align	4


	//----- nvinfo : EIATTR_REGCOUNT
	.align		4
        /*0000*/ 	.byte	0x04, 0x2f
        /*0002*/ 	.short	(.L_1 - .L_0)
	.align		4
.L_0:
        /*0004*/ 	.word	index@(_Z9scanArrayPjS_S_i)
        /*0008*/ 	.word	0x00000010


	//----- nvinfo : EIATTR_FRAME_SIZE
	.align		4
.L_1:
        /*000c*/ 	.byte	0x04, 0x11
        /*000e*/ 	.short	(.L_3 - .L_2)
	.align		4
.L_2:
        /*0010*/ 	.word	index@(_Z9scanArrayPjS_S_i)
        /*0014*/ 	.word	0x00000000


	//----- nvinfo : EIATTR_REGCOUNT
	.align		4
.L_3:
        /*0018*/ 	.byte	0x04, 0x2f
        /*001a*/ 	.short	(.L_5 - .L_4)
	.align		4
.L_4:
        /*001c*/ 	.word	index@(_Z14vectorAdditionPjS_i)
        /*0020*/ 	.word	0x0000000c


	//----- nvinfo : EIATTR_FRAME_SIZE
	.align		4
.L_5:
        /*0024*/ 	.byte	0x04, 0x11
        /*0026*/ 	.short	(.L_7 - .L_6)
	.align		4
.L_6:
        /*0028*/ 	.word	index@(_Z14vectorAdditionPjS_i)
        /*002c*/ 	.word	0x00000000


	//----- nvinfo : EIATTR_MIN_STACK_SIZE
	.align		4
.L_7:
        /*0030*/ 	.byte	0x04, 0x12
        /*0032*/ 	.short	(.L_9 - .L_8)
	.align		4
.L_8:
        /*0034*/ 	.word	index@(_Z14vectorAdditionPjS_i)
        /*0038*/ 	.word	0x00000000


	//----- nvinfo : EIATTR_MIN_STACK_SIZE
	.align		4
.L_9:
        /*003c*/ 	.byte	0x04, 0x12
        /*003e*/ 	.short	(.L_11 - .L_10)
	.align		4
.L_10:
        /*0040*/ 	.word	index@(_Z9scanArrayPjS_S_i)
        /*0044*/ 	.word	0x00000000
.L_11:


//--------------------- .nv.compat                --------------------------
	.section	.nv.compat,"",@"SHT_CUDA_COMPAT_INFO"
	.align	4
        /*0000*/ 	.byte	0x02, 0x09, 0x00, 0x00, 0x02, 0x02, 0x01, 0x00, 0x02, 0x05, 0x05, 0x00, 0x03, 0x07, 0x01, 0x01
        /*0010*/ 	.byte	0x02, 0x03, 0x00, 0x00, 0x02, 0x06, 0x01, 0x00, 0x04, 0x0b, 0x08, 0x00, 0x09, 0x00, 0x00, 0x00
        /*0020*/ 	.byte	0x00, 0x00, 0x00, 0x00


//--------------------- .nv.info._Z14vectorAdditionPjS_i --------------------------
	.section	.nv.info._Z14vectorAdditionPjS_i,"",@"SHT_CUDA_INFO"
	.sectionflags	@""
	.align	4


	//----- nvinfo : EIATTR_CUDA_API_VERSION
	.align		4
        /*0000*/ 	.byte	0x04, 0x37
        /*0002*/ 	.short	(.L_13 - .L_12)
.L_12:
        /*0004*/ 	.word	0x00000082


	//----- nvinfo : EIATTR_KPARAM_INFO
	.align		4
.L_13:
        /*0008*/ 	.byte	0x04, 0x17
        /*000a*/ 	.short	(.L_15 - .L_14)
.L_14:
        /*000c*/ 	.word	0x00000000
        /*0010*/ 	.short	0x0002
        /*0012*/ 	.short	0x0010
        /*0014*/ 	.byte	0x00, 0xf0, 0x11, 0x00


	//----- nvinfo : EIATTR_KPARAM_INFO
	.align		4
.L_15:
        /*0018*/ 	.byte	0x04, 0x17
        /*001a*/ 	.short	(.L_17 - .L_16)
.L_16:
        /*001c*/ 	.word	0x00000000
        /*0020*/ 	.short	0x0001
        /*0022*/ 	.short	0x0008
        /*0024*/ 	.byte	0x00, 0xf5, 0x21, 0x00


	//----- nvinfo : EIATTR_KPARAM_INFO
	.align		4
.L_17:
        /*0028*/ 	.byte	0x04, 0x17
        /*002a*/ 	.short	(.L_19 - .L_18)
.L_18:
        /*002c*/ 	.word	0x00000000
        /*0030*/ 	.short	0x0000
        /*0032*/ 	.short	0x0000
        /*0034*/ 	.byte	0x00, 0xf5, 0x21, 0x00


	//----- nvinfo : EIATTR_SPARSE_MMA_MASK
	.align		4
.L_19:
        /*0038*/ 	.byte	0x03, 0x50
        /*003a*/ 	.short	0x0000


	//----- nvinfo : EIATTR_MAXREG_COUNT
	.align		4
        /*003c*/ 	.byte	0x03, 0x1b
        /*003e*/ 	.short	0x00ff


	//----- nvinfo : EIATTR_MERCURY_ISA_VERSION
	.align		4
        /*0040*/ 	.byte	0x03, 0x5f
        /*0042*/ 	.short	0x0101


	//----- nvinfo : EIATTR_VRC_CTA_INIT_COUNT
	.align		4
        /*0044*/ 	.byte	0x02, 0x4a
	.zero		1
	.zero		1


	//----- nvinfo : EIATTR_EXIT_INSTR_OFFSETS
	.align		4
        /*0048*/ 	.byte	0x04, 0x1c
        /*004a*/ 	.short	(.L_21 - .L_20)


	//   ....[0]....
.L_20:
        /*004c*/ 	.word	0x00000150


	//   ....[1]....
        /*0050*/ 	.word	0x000001a0


	//----- nvinfo : EIATTR_CRS_STACK_SIZE
	.align		4
.L_21:
        /*0054*/ 	.byte	0x04, 0x1e
        /*0056*/ 	.short	(.L_23 - .L_22)
.L_22:
        /*0058*/ 	.word	0x00000000


	//----- nvinfo : EIATTR_CBANK_PARAM_SIZE
	.align		4
.L_23:
        /*005c*/ 	.byte	0x03, 0x19
        /*005e*/ 	.short	0x0014


	//----- nvinfo : EIATTR_PARAM_CBANK
	.align		4
        /*0060*/ 	.byte	0x04, 0x0a
        /*0062*/ 	.short	(.L_25 - .L_24)
	.align		4
.L_24:
        /*0064*/ 	.word	index@(.nv.constant0._Z14vectorAdditionPjS_i)
        /*0068*/ 	.short	0x0380
        /*006a*/ 	.short	0x0014


	//----- nvinfo : EIATTR_SW_WAR
	.align		4
.L_25:
        /*006c*/ 	.byte	0x04, 0x36
        /*006e*/ 	.short	(.L_27 - .L_26)
.L_26:
        /*0070*/ 	.word	0x00000008
.L_27:


//--------------------- .nv.info._Z9scanArrayPjS_S_i --------------------------
	.section	.nv.info._Z9scanArrayPjS_S_i,"",@"SHT_CUDA_INFO"
	.sectionflags	@""
	.align	4


	//----- nvinfo : EIATTR_CUDA_API_VERSION
	.align		4
        /*0000*/ 	.byte	0x04, 0x37
        /*0002*/ 	.short	(.L_29 - .L_28)
.L_28:
        /*0004*/ 	.word	0x00000082


	//----- nvinfo : EIATTR_KPARAM_INFO
	.align		4
.L_29:
        /*0008*/ 	.byte	0x04, 0x17
        /*000a*/ 	.short	(.L_31 - .L_30)
.L_30:
        /*000c*/ 	.word	0x00000000
        /*0010*/ 	.short	0x0003
        /*0012*/ 	.short	0x0018
        /*0014*/ 	.byte	0x00, 0xf0, 0x11, 0x00


	//----- nvinfo : EIATTR_KPARAM_INFO
	.align		4
.L_31:
        /*0018*/ 	.byte	0x04, 0x17
        /*001a*/ 	.short	(.L_33 - .L_32)
.L_32:
        /*001c*/ 	.word	0x00000000
        /*0020*/ 	.short	0x0002
        /*0022*/ 	.short	0x0010
        /*0024*/ 	.byte	0x00, 0xf5, 0x21, 0x00


	//----- nvinfo : EIATTR_KPARAM_INFO
	.align		4
.L_33:
        /*0028*/ 	.byte	0x04, 0x17
        /*002a*/ 	.short	(.L_35 - .L_34)
.L_34:
        /*002c*/ 	.word	0x00000000
        /*0030*/ 	.short	0x0001
        /*0032*/ 	.short	0x0008
        /*0034*/ 	.byte	0x00, 0xf5, 0x21, 0x00


	//----- nvinfo : EIATTR_KPARAM_INFO
	.align		4
.L_35:
        /*0038*/ 	.byte	0x04, 0x17
        /*003a*/ 	.short	(.L_37 - .L_36)
.L_36:
        /*003c*/ 	.word	0x00000000
        /*0040*/ 	.short	0x0000
        /*0042*/ 	.short	0x0000
        /*0044*/ 	.byte	0x00, 0xf5, 0x21, 0x00


	//----- nvinfo : EIATTR_SPARSE_MMA_MASK
	.align		4
.L_37:
        /*0048*/ 	.byte	0x03, 0x50
        /*004a*/ 	.short	0x0000


	//----- nvinfo : EIATTR_MAXREG_COUNT
	.align		4
        /*004c*/ 	.byte	0x03, 0x1b
        /*004e*/ 	.short	0x00ff


	//----- nvinfo : EIATTR_NUM_BARRIERS
	.align		4
        /*0050*/ 	.byte	0x02, 0x4c
        /*0052*/ 	.byte	0x01
	.zero		1


	//----- nvinfo : EIATTR_MERCURY_ISA_VERSION
	.align		4
        /*0054*/ 	.byte	0x03, 0x5f
        /*0056*/ 	.short	0x0101


	//----- nvinfo : EIATTR_VRC_CTA_INIT_COUNT
	.align		4
        /*0058*/ 	.byte	0x02, 0x4a
	.zero		1
	.zero		1


	//----- nvinfo : EIATTR_EXIT_INSTR_OFFSETS
	.align		4
        /*005c*/ 	.byte	0x04, 0x1c
        /*005e*/ 	.short	(.L_39 - .L_38)


	//   ....[0]....
.L_38:
        /*0060*/ 	.word	0x00000af0


	//   ....[1]....
        /*0064*/ 	.word	0x00000b20


	//----- nvinfo : EIATTR_CBANK_PARAM_SIZE
	.align		4
.L_39:
        /*0068*/ 	.byte	0x03, 0x19
        /*006a*/ 	.short	0x001c


	//----- nvinfo : EIATTR_PARAM_CBANK
	.align		4
        /*006c*/ 	.byte	0x04, 0x0a
        /*006e*/ 	.short	(.L_41 - .L_40)
	.align		4
.L_40:
        /*0070*/ 	.word	index@(.nv.constant0._Z9scanArrayPjS_S_i)
        /*0074*/ 	.short	0x0380
        /*0076*/ 	.short	0x001c


	//----- nvinfo : EIATTR_SW_WAR
	.align		4
.L_41:
        /*0078*/ 	.byte	0x04, 0x36
        /*007a*/ 	.short	(.L_43 - .L_42)
.L_42:
        /*007c*/ 	.word	0x00000008
.L_43:


//--------------------- .nv.callgraph             --------------------------
	.section	.nv.callgraph,"",@"SHT_CUDA_CALLGRAPH"
	.align	4
	.sectionentsize	8
	.align		4
        /*0000*/ 	.word	0x00000000
	.align		4
        /*0004*/ 	.word	0xffffffff
	.align		4
        /*0008*/ 	.word	0x00000000
	.align		4
        /*000c*/ 	.word	0xfffffffe
	.align		4
        /*0010*/ 	.word	0x00000000
	.align		4
        /*0014*/ 	.word	0xfffffffd
	.align		4
        /*0018*/ 	.word	0x00000000
	.align		4
        /*001c*/ 	.word	0xfffffffc


//--------------------- .text._Z14vectorAdditionPjS_i --------------------------
	.section	.text._Z14vectorAdditionPjS_i,"ax",@progbits
	.align	128
        .global         _Z14vectorAdditionPjS_i
        .type           _Z14vectorAdditionPjS_i,@function
        .size           _Z14vectorAdditionPjS_i,(.L_x_4 - _Z14vectorAdditionPjS_i)
        .other          _Z14vectorAdditionPjS_i,@"STO_CUDA_ENTRY STV_DEFAULT"
_Z14vectorAdditionPjS_i:
.text._Z14vectorAdditionPjS_i:
[----:B------:R-:W-:Y:S01]  /*0000*/  LDC R1, c[0x0][0x37c] ;  /* 0x0000df00ff017b82 */ /* 0x000fe20000000800 */
[----:B------:R-:W0:Y:S01]  /*0010*/  S2R R9, SR_CTAID.X ;  /* 0x0000000000097919 */ /* 0x000e220000002500 */
[----:B------:R-:W1:Y:S06]  /*0020*/  LDCU UR6, c[0x0][0x390] ;  /* 0x00007200ff0677ac */ /* 0x000e6c0008000800 */
[----:B------:R-:W2:Y:S01]  /*0030*/  LDC.64 R2, c[0x0][0x388] ;  /* 0x0000e200ff027b82 */ /* 0x000ea20000000a00 */
[----:B------:R-:W-:Y:S01]  /*0040*/  BSSY.RECONVERGENT B0, `(.L_x_0) ;  /* 0x0000010000007945 */ /* 0x000fe20003800200 */
[----:B------:R-:W3:Y:S01]  /*0050*/  S2R R7, SR_TID.X ;  /* 0x0000000000077919 */ /* 0x000ee20000002100 */
[----:B------:R-:W4:Y:S05]  /*0060*/  LDCU.64 UR4, c[0x0][0x358] ;  /* 0x00006b00ff0477ac */ /* 0x000f2a0008000a00 */
[----:B------:R-:W5:Y:S01]  /*0070*/  LDC.64 R4, c[0x0][0x380] ;  /* 0x0000e000ff047b82 */ /* 0x000f620000000a00 */
[----:B0-----:R-:W-:-:S02]  /*0080*/  IMAD.SHL.U32 R0, R9, 0x800, RZ ;  /* 0x0000080009007824 */ /* 0x001fc400078e00ff */
[----:B--2---:R-:W-:-:S03]  /*0090*/  IMAD.WIDE.U32 R2, R9, 0x4, R2 ;  /* 0x0000000409027825 */ /* 0x004fc600078e0002 */
[----:B---3--:R-:W-:-:S04]  /*00a0*/  LOP3.LUT R7, R0, R7, RZ, 0xfc, !PT ;  /* 0x0000000700077212 */ /* 0x008fc800078efcff */
[C---:B-1----:R-:W-:Y:S01]  /*00b0*/  ISETP.GE.AND P0, PT, R7.reuse, UR6, PT ;  /* 0x0000000607007c0c */ /* 0x042fe2000bf06270 */
[C---:B------:R-:W-:Y:S02]  /*00c0*/  VIADD R0, R7.reuse, 0x400 ;  /* 0x0000040007007836 */ /* 0x040fe40000000000 */
[----:B-----5:R-:W-:-:S03]  /*00d0*/  IMAD.WIDE R4, R7, 0x4, R4 ;  /* 0x0000000407047825 */ /* 0x020fc600078e0204 */
[----:B------:R-:W-:-:S07]  /*00e0*/  ISETP.GE.AND P1, PT, R0, UR6, PT ;  /* 0x0000000600007c0c */ /* 0x000fce000bf26270 */
[----:B----4-:R-:W-:Y:S06]  /*00f0*/  @P0 BRA `(.L_x_1) ;  /* 0x0000000000100947 */ /* 0x010fec0003800000 */
[----:B------:R-:W2:Y:S04]  /*0100*/  LDG.E R0, desc[UR4][R2.64] ;  /* 0x0000000402007981 */ /* 0x000ea8000c1e1900 */
[----:B------:R-:W2:Y:S02]  /*0110*/  LDG.E R7, desc[UR4][R4.64] ;  /* 0x0000000404077981 */ /* 0x000ea4000c1e1900 */
[----:B--2---:R-:W-:-:S05]  /*0120*/  IADD3 R7, PT, PT, R0, R7, RZ ;  /* 0x0000000700077210 */ /* 0x004fca0007ffe0ff */
[----:B------:R0:W-:Y:S02]  /*0130*/  STG.E desc[UR4][R4.64], R7 ;  /* 0x0000000704007986 */ /* 0x0001e4000c101904 */
.L_x_1:
[----:B------:R-:W-:Y:S05]  /*0140*/  BSYNC.RECONVERGENT B0 ;  /* 0x0000000000007941 */ /* 0x000fea0003800200 */
.L_x_0:
[----:B------:R-:W-:Y:S05]  /*0150*/  @P1 EXIT ;  /* 0x000000000000194d */ /* 0x000fea0003800000 */
[----:B------:R-:W2:Y:S04]  /*0160*/  LDG.E R2, desc[UR4][R2.64] ;  /* 0x0000000402027981 */ /* 0x000ea8000c1e1900 */
[----:B0-----:R-:W2:Y:S02]  /*0170*/  LDG.E R7, desc[UR4][R4.64+0x1000] ;  /* 0x0010000404077981 */ /* 0x001ea4000c1e1900 */
[----:B--2---:R-:W-:-:S05]  /*0180*/  IADD3 R7, PT, PT, R2, R7, RZ ;  /* 0x0000000702077210 */ /* 0x004fca0007ffe0ff */
[----:B------:R-:W-:Y:S01]  /*0190*/  STG.E desc[UR4][R4.64+0x1000], R7 ;  /* 0x0010000704007986 */ /* 0x000fe2000c101904 */
[----:B------:R-:W-:Y:S05]  /*01a0*/  EXIT ;  /* 0x000000000000794d */ /* 0x000fea0003800000 */
.L_x_2:
[----:B------:R-:W-:-:S00]  /*01b0*/  BRA `(.L_x_2) ;  /* 0xfffffffc00fc7947 */ /* 0x000fc0000383ffff */
[----:B------:R-:W-:-:S00]  /*01c0*/  NOP ;  /* 0x0000000000007918 */ /* 0x000fc00000000000 */
        /* <DEDUP_REMOVED lines=11> */
.L_x_4:


//--------------------- .text._Z9scanArrayPjS_S_i --------------------------
	.section	.text._Z9scanArrayPjS_S_i,"ax",@progbits
	.align	128
        .global         _Z9scanArrayPjS_S_i
        .type           _Z9scanArrayPjS_S_i,@function
        .size           _Z9scanArrayPjS_S_i,(.L_x_5 - _Z9scanArrayPjS_S_i)
        .other          _Z9scanArrayPjS_S_i,@"STO_CUDA_ENTRY STV_DEFAULT"
_Z9scanArrayPjS_S_i:
.text._Z9scanArrayPjS_S_i:
[----:B------:R-:W-:Y:S01]  /*0000*/  LDC R1, c[0x0][0x37c] ;  /* 0x0000df00ff017b82 */ /* 0x000fe20000000800 */
[----:B------:R-:W0:Y:S01]  /*0010*/  S2R R2, SR_CTAID.X ;  /* 0x0000000000027919 */ /* 0x000e220000002500 */
[----:B------:R-:W1:Y:S06]  /*0020*/  LDCU UR8, c[0x0][0x398] ;  /* 0x00007300ff0877ac */ /* 0x000e6c0008000800 */
[----:B------:R-:W2:Y:S01]  /*0030*/  LDC.64 R6, c[0x0][0x388] ;  /* 0x0000e200ff067b82 */ /* 0x000ea20000000a00 */
[----:B------:R-:W3:Y:S01]  /*0040*/  S2R R4, SR_TID.X ;  /* 0x0000000000047919 */ /* 0x000ee20000002100 */
[----:B------:R-:W4:Y:S01]  /*0050*/  LDCU.64 UR6, c[0x0][0x358] ;  /* 0x00006b00ff0677ac */ /* 0x000f220008000a00 */
[----:B0-----:R-:W-:Y:S01]  /*0060*/  IMAD.SHL.U32 R3, R2, 0x800, RZ ;  /* 0x0000080002037824 */ /* 0x001fe200078e00ff */
[----:B---3--:R-:W-:-:S04]  /*0070*/  LOP3.LUT P0, RZ, R4, R2, RZ, 0xfc, !PT ;  /* 0x0000000204ff7212 */ /* 0x008fc8000780fcff */
[----:B------:R-:W-:-:S04]  /*0080*/  LOP3.LUT R0, R3, R4, RZ, 0xfc, !PT ;  /* 0x0000000403007212 */ /* 0x000fc800078efcff */
[C---:B-1----:R-:W-:Y:S01]  /*0090*/  ISETP.GE.OR P0, PT, R0.reuse, UR8, !P0 ;  /* 0x0000000800007c0c */ /* 0x042fe2000c706670 */
[C---:B------:R-:W-:Y:S02]  /*00a0*/  VIADD R3, R0.reuse, 0x400 ;  /* 0x0000040000037836 */ /* 0x040fe40000000000 */
[----:B--2---:R-:W-:-:S03]  /*00b0*/  IMAD.WIDE R6, R0, 0x4, R6 ;  /* 0x0000000400067825 */ /* 0x004fc600078e0206 */
[----:B------:R-:W-:-:S07]  /*00c0*/  ISETP.GE.AND P1, PT, R3, UR8, PT ;  /* 0x0000000803007c0c */ /* 0x000fce000bf26270 */
[----:B----4-:R-:W2:Y:S06]  /*00d0*/  @!P0 LDG.E R8, desc[UR6][R6.64+-0x4] ;  /* 0xfffffc0606088981 */ /* 0x010eac000c1e1900 */
[----:B------:R-:W3:Y:S01]  /*00e0*/  @!P1 LDG.E R10, desc[UR6][R6.64+0xffc] ;  /* 0x000ffc06060a9981 */ /* 0x000ee2000c1e1900 */
[----:B------:R-:W0:Y:S01]  /*00f0*/  S2UR UR5, SR_CgaCtaId ;  /* 0x00000000000579c3 */ /* 0x000e220000008800 */
[----:B------:R-:W-:Y:S01]  /*0100*/  UMOV UR4, 0x400 ;  /* 0x0000040000047882 */ /* 0x000fe20000000000 */
[C---:B------:R-:W-:Y:S02]  /*0110*/  ISETP.GT.U32.AND P2, PT, R4.reuse, 0xff, PT ;  /* 0x000000ff0400780c */ /* 0x040fe40003f44070 */
[----:B------:R-:W-:Y:S01]  /*0120*/  ISETP.GT.U32.AND P3, PT, R4, 0x1, PT ;  /* 0x000000010400780c */ /* 0x000fe20003f64070 */
[----:B0-----:R-:W-:-:S06]  /*0130*/  ULEA UR4, UR5, UR4, 0x18 ;  /* 0x0000000405047291 */ /* 0x001fcc000f8ec0ff */
[----:B------:R-:W-:-:S05]  /*0140*/  LEA R3, R4, UR4, 0x2 ;  /* 0x0000000404037c11 */ /* 0x000fca000f8e10ff */
[C---:B------:R-:W-:Y:S01]  /*0150*/  IMAD R5, R4.reuse, 0x4, R3 ;  /* 0x0000000404057824 */ /* 0x040fe200078e0203 */
[----:B--2---:R-:W-:Y:S04]  /*0160*/  @!P0 STS [R3], R8 ;  /* 0x0000000803008388 */ /* 0x004fe80000000800 */
[----:B------:R-:W-:Y:S01]  /*0170*/  @P0 STS [R3], RZ ;  /* 0x000000ff03000388 */ /* 0x000fe20000000800 */
[----:B------:R-:W-:-:S03]  /*0180*/  ISETP.GT.U32.AND P0, PT, R4, 0x1ff, PT ;  /* 0x000001ff0400780c */ /* 0x000fc60003f04070 */
[----:B---3--:R-:W-:Y:S04]  /*0190*/  @!P1 STS [R3+0x1000], R10 ;  /* 0x0010000a03009388 */ /* 0x008fe80000000800 */
[----:B------:R-:W-:Y:S01]  /*01a0*/  @P1 STS [R3+0x1000], RZ ;  /* 0x001000ff03001388 */ /* 0x000fe20000000800 */
[----:B------:R-:W-:Y:S06]  /*01b0*/  BAR.SYNC.DEFER_BLOCKING 0x0 ;  /* 0x0000000000007b1d */ /* 0x000fec0000010000 */
[----:B------:R-:W-:Y:S04]  /*01c0*/  LDS R6, [R5] ;  /* 0x0000000005067984 */ /* 0x000fe80000000800 */
[----:B------:R-:W0:Y:S02]  /*01d0*/  LDS R7, [R5+0x4] ;  /* 0x0000040005077984 */ /* 0x000e240000000800 */
[----:B0-----:R-:W-:Y:S01]  /*01e0*/  IMAD.IADD R6, R6, 0x1, R7 ;  /* 0x0000000106067824 */ /* 0x001fe200078e0207 */
[----:B------:R-:W-:-:S04]  /*01f0*/  @!P0 LEA R7, R4, 0x10, 0x4 ;  /* 0x0000001004078811 */ /* 0x000fc800078e20ff */
[----:B------:R-:W-:Y:S01]  /*0200*/  STS [R5+0x4], R6 ;  /* 0x0000040605007388 */ /* 0x000fe20000000800 */
[----:B------:R-:W-:Y:S06]  /*0210*/  BAR.SYNC.DEFER_BLOCKING 0x0 ;  /* 0x0000000000007b1d */ /* 0x000fec0000010000 */
[----:B------:R-:W-:Y:S04]  /*0220*/  @!P0 LDS R8, [R7+UR4+-0xc] ;  /* 0xfffff40407088984 */ /* 0x000fe80008000800 */
[----:B------:R-:W0:Y:S02]  /*0230*/  @!P0 LDS R9, [R7+UR4+-0x4] ;  /* 0xfffffc0407098984 */ /* 0x000e240008000800 */
[----:B0-----:R-:W-:Y:S01]  /*0240*/  @!P0 IMAD.IADD R8, R8, 0x1, R9 ;  /* 0x0000000108088824 */ /* 0x001fe200078e0209 */
[----:B------:R-:W-:-:S04]  /*0250*/  @!P2 LEA R9, R4, 0x20, 0x5 ;  /* 0x000000200409a811 */ /* 0x000fc800078e28ff */
[----:B------:R-:W-:Y:S01]  /*0260*/  @!P0 STS [R7+UR4+-0x4], R8 ;  /* 0xfffffc0807008988 */ /* 0x000fe20008000804 */
[----:B------:R-:W-:Y:S01]  /*0270*/  BAR.SYNC.DEFER_BLOCKING 0x0 ;  /* 0x0000000000007b1d */ /* 0x000fe20000010000 */
[----:B------:R-:W-:-:S13]  /*0280*/  ISETP.GT.U32.AND P0, PT, R4, 0x7f, PT ;  /* 0x0000007f0400780c */ /* 0x000fda0003f04070 */
[----:B------:R-:W-:Y:S01]  /*0290*/  @!P0 LEA R6, R4, 0x40, 0x6 ;  /* 0x0000004004068811 */ /* 0x000fe200078e30ff */
[----:B------:R-:W-:Y:S04]  /*02a0*/  @!P2 LDS R10, [R9+UR4+-0x14] ;  /* 0xffffec04090aa984 */ /* 0x000fe80008000800 */
[----:B------:R-:W0:Y:S02]  /*02b0*/  @!P2 LDS R11, [R9+UR4+-0x4] ;  /* 0xfffffc04090ba984 */ /* 0x000e240008000800 */
[----:B0-----:R-:W-:-:S05]  /*02c0*/  @!P2 IMAD.IADD R10, R10, 0x1, R11 ;  /* 0x000000010a0aa824 */ /* 0x001fca00078e020b */
        /* <DEDUP_REMOVED lines=28> */
[----:B------:R0:W-:Y:S01]  /*0490*/  @!P2 STS [R6+UR4+-0x4], R11 ;  /* 0xfffffc0b0600a988 */ /* 0x0001e20008000804 */
[----:B------:R-:W-:Y:S01]  /*04a0*/  BAR.SYNC.DEFER_BLOCKING 0x0 ;  /* 0x0000000000007b1d */ /* 0x000fe20000010000 */
[C---:B------:R-:W-:Y:S02]  /*04b0*/  ISETP.GT.U32.AND P2, PT, R4.reuse, 0x3, PT ;  /* 0x000000030400780c */ /* 0x040fe40003f44070 */
[----:B0-----:R-:W-:-:S11]  /*04c0*/  @!P3 LEA R6, R4, 0x1000, 0xc ;  /* 0x000010000406b811 */ /* 0x001fd600078e60ff */
[----:B------:R-:W-:Y:S01]  /*04d0*/  @!P2 LEA R9, R4, 0x800, 0xb ;  /* 0x000008000409a811 */ /* 0x000fe200078e58ff */
[----:B------:R-:W-:Y:S04]  /*04e0*/  @!P0 LDS R8, [R7+UR4+-0x204] ;  /* 0xfffdfc0407088984 */ /* 0x000fe80008000800 */
[----:B------:R-:W0:Y:S02]  /*04f0*/  @!P0 LDS R13, [R7+UR4+-0x4] ;  /* 0xfffffc04070d8984 */ /* 0x000e240008000800 */
[----:B0-----:R-:W-:-:S05]  /*0500*/  @!P0 IMAD.IADD R8, R8, 0x1, R13 ;  /* 0x0000000108088824 */ /* 0x001fca00078e020d */
[----:B------:R-:W-:Y:S01]  /*0510*/  @!P0 STS [R7+UR4+-0x4], R8 ;  /* 0xfffffc0807008988 */ /* 0x000fe20008000804 */
[----:B------:R-:W-:Y:S01]  /*0520*/  BAR.SYNC.DEFER_BLOCKING 0x0 ;  /* 0x0000000000007b1d */ /* 0x000fe20000010000 */
[----:B------:R-:W-:-:S05]  /*0530*/  ISETP.NE.AND P0, PT, R4, RZ, PT ;  /* 0x000000ff0400720c */ /* 0x000fca0003f05270 */
[----:B------:R-:W-:Y:S04]  /*0540*/  @!P2 LDS R10, [R9+UR4+-0x404] ;  /* 0xfffbfc04090aa984 */ /* 0x000fe80008000800 */
[----:B------:R-:W0:Y:S02]  /*0550*/  @!P2 LDS R13, [R9+UR4+-0x4] ;  /* 0xfffffc04090da984 */ /* 0x000e240008000800 */
[----:B0-----:R-:W-:-:S05]  /*0560*/  @!P2 IMAD.IADD R10, R10, 0x1, R13 ;  /* 0x000000010a0aa824 */ /* 0x001fca00078e020d */
[----:B------:R-:W-:Y:S01]  /*0570*/  @!P2 STS [R9+UR4+-0x4], R10 ;  /* 0xfffffc0a0900a988 */ /* 0x000fe20008000804 */
[----:B------:R-:W-:Y:S01]  /*0580*/  BAR.SYNC.DEFER_BLOCKING 0x0 ;  /* 0x0000000000007b1d */ /* 0x000fe20000010000 */
[----:B------:R-:W-:-:S05]  /*0590*/  ISETP.GT.U32.AND P2, PT, R4, 0x2, PT ;  /* 0x000000020400780c */ /* 0x000fca0003f44070 */
        /* <DEDUP_REMOVED lines=8> */
[----:B------:R-:W-:Y:S04]  /*0620*/  @!P0 LDS R7, [UR4+0xffc] ;  /* 0x000ffc04ff078984 */ /* 0x000fe80008000800 */
[----:B------:R-:W0:Y:S02]  /*0630*/  @!P0 LDS R8, [UR4+0x1ffc] ;  /* 0x001ffc04ff088984 */ /* 0x000e240008000800 */
[----:B0-----:R-:W-:-:S05]  /*0640*/  @!P0 IMAD.IADD R7, R7, 0x1, R8 ;  /* 0x0000000107078824 */ /* 0x001fca00078e0208 */
[----:B------:R-:W-:Y:S01]  /*0650*/  @!P0 STS [UR4+0x1ffc], R7 ;  /* 0x001ffc07ff008988 */ /* 0x000fe20008000804 */
[----:B------:R-:W-:Y:S06]  /*0660*/  BAR.SYNC.DEFER_BLOCKING 0x0 ;  /* 0x0000000000007b1d */ /* 0x000fec0000010000 */
[----:B------:R-:W-:Y:S04]  /*0670*/  @!P0 LDS R8, [UR4+0xffc] ;  /* 0x000ffc04ff088984 */ /* 0x000fe80008000800 */
[----:B------:R-:W0:Y:S02]  /*0680*/  @!P0 LDS R9, [UR4+0x17fc] ;  /* 0x0017fc04ff098984 */ /* 0x000e240008000800 */
[----:B0-----:R-:W-:-:S05]  /*0690*/  @!P0 IMAD.IADD R8, R8, 0x1, R9 ;  /* 0x0000000108088824 */ /* 0x001fca00078e0209 */
[----:B------:R-:W-:Y:S01]  /*06a0*/  @!P0 STS [UR4+0x17fc], R8 ;  /* 0x0017fc08ff008988 */ /* 0x000fe20008000804 */
[----:B------:R-:W-:Y:S06]  /*06b0*/  BAR.SYNC.DEFER_BLOCKING 0x0 ;  /* 0x0000000000007b1d */ /* 0x000fec0000010000 */
[----:B------:R-:W-:Y:S04]  /*06c0*/  @!P2 LDS R6, [R11+UR4+-0x4] ;  /* 0xfffffc040b06a984 */ /* 0x000fe80008000800 */
[----:B------:R-:W0:Y:S02]  /*06d0*/  @!P2 LDS R9, [R11+UR4+0x3fc] ;  /* 0x0003fc040b09a984 */ /* 0x000e240008000800 */
[----:B0-----:R-:W-:-:S05]  /*06e0*/  @!P2 IMAD.IADD R6, R6, 0x1, R9 ;  /* 0x000000010606a824 */ /* 0x001fca00078e0209 */
[----:B------:R-:W-:Y:S01]  /*06f0*/  @!P2 STS [R11+UR4+0x3fc], R6 ;  /* 0x0003fc060b00a988 */ /* 0x000fe20008000804 */
[----:B------:R-:W-:Y:S01]  /*0700*/  BAR.SYNC.DEFER_BLOCKING 0x0 ;  /* 0x0000000000007b1d */ /* 0x000fe20000010000 */
[----:B------:R-:W-:-:S13]  /*0710*/  ISETP.GT.U32.AND P2, PT, R4, 0xe, PT ;  /* 0x0000000e0400780c */ /* 0x000fda0003f44070 */
[----:B------:R-:W-:Y:S01]  /*0720*/  @!P2 LEA R13, R4, 0x200, 0x9 ;  /* 0x00000200040da811 */ /* 0x000fe200078e48ff */
        /* <DEDUP_REMOVED lines=33> */
[----:B------:R-:W-:-:S05]  /*0940*/  ISETP.GT.U32.AND P3, PT, R4, 0x1fe, PT ;  /* 0x000001fe0400780c */ /* 0x000fca0003f64070 */
[----:B------:R-:W-:Y:S04]  /*0950*/  @!P2 LDS R6, [R11+UR4+-0x4] ;  /* 0xfffffc040b06a984 */ /* 0x000fe80008000800 */
[----:B------:R-:W0:Y:S02]  /*0960*/  @!P2 LDS R9, [R11+UR4+0xc] ;  /* 0x00000c040b09a984 */ /* 0x000e240008000800 */
[----:B0-----:R-:W-:Y:S02]  /*0970*/  @!P2 IMAD.IADD R6, R6, 0x1, R9 ;  /* 0x000000010606a824 */ /* 0x001fe400078e0209 */
[----:B------:R-:W-:-:S03]  /*0980*/  @!P3 LEA R9, R4, 0x10, 0x4 ;  /* 0x000000100409b811 */ /* 0x000fc600078e20ff */
[----:B------:R-:W-:Y:S01]  /*0990*/  @!P2 STS [R11+UR4+0xc], R6 ;  /* 0x00000c060b00a988 */ /* 0x000fe20008000804 */
[----:B------:R-:W-:Y:S01]  /*09a0*/  BAR.SYNC.DEFER_BLOCKING 0x0 ;  /* 0x0000000000007b1d */ /* 0x000fe20000010000 */
[----:B------:R-:W-:-:S05]  /*09b0*/  ISETP.NE.AND P2, PT, R4, 0x3ff, PT ;  /* 0x000003ff0400780c */ /* 0x000fca0003f45270 */
[----:B------:R-:W-:Y:S04]  /*09c0*/  @!P3 LDS R7, [R9+UR4+-0x4] ;  /* 0xfffffc040907b984 */ /* 0x000fe80008000800 */
[----:B------:R-:W0:Y:S02]  /*09d0*/  @!P3 LDS R10, [R9+UR4+0x4] ;  /* 0x00000404090ab984 */ /* 0x000e240008000800 */
[----:B0-----:R-:W-:-:S05]  /*09e0*/  @!P3 IMAD.IADD R10, R7, 0x1, R10 ;  /* 0x00000001070ab824 */ /* 0x001fca00078e020a */
[----:B------:R0:W-:Y:S01]  /*09f0*/  @!P3 STS [R9+UR4+0x4], R10 ;  /* 0x0000040a0900b988 */ /* 0x0001e20008000804 */
[----:B------:R-:W-:Y:S01]  /*0a00*/  BAR.SYNC.DEFER_BLOCKING 0x0 ;  /* 0x0000000000007b1d */ /* 0x000fe20000010000 */
[----:B------:R-:W-:-:S07]  /*0a10*/  ISETP.GE.AND P3, PT, R0, UR8, PT ;  /* 0x0000000800007c0c */ /* 0x000fce000bf66270 */
[----:B0-----:R-:W0:Y:S01]  /*0a20*/  LDC.64 R8, c[0x0][0x380] ;  /* 0x0000e000ff087b82 */ /* 0x001e220000000a00 */
[----:B------:R-:W-:Y:S04]  /*0a30*/  @P2 LDS R4, [R5+0x4] ;  /* 0x0000040005042984 */ /* 0x000fe80000000800 */
[----:B------:R-:W1:Y:S01]  /*0a40*/  @P2 LDS R7, [R5+0x8] ;  /* 0x0000080005072984 */ /* 0x000e620000000800 */
[----:B0-----:R-:W-:-:S04]  /*0a50*/  IMAD.WIDE R8, R0, 0x4, R8 ;  /* 0x0000000400087825 */ /* 0x001fc800078e0208 */
[----:B-1----:R-:W-:Y:S02]  /*0a60*/  @P2 IMAD.IADD R4, R4, 0x1, R7 ;  /* 0x0000000104042824 */ /* 0x002fe400078e0207 */
[----:B------:R-:W0:Y:S03]  /*0a70*/  @!P0 LDC.64 R6, c[0x0][0x390] ;  /* 0x0000e400ff068b82 */ /* 0x000e260000000a00 */
[----:B------:R-:W-:Y:S05]  /*0a80*/  @P2 STS [R5+0x8], R4 ;  /* 0x0000080405002388 */ /* 0x000fea0000000800 */
[----:B------:R-:W-:Y:S01]  /*0a90*/  BAR.SYNC.DEFER_BLOCKING 0x0 ;  /* 0x0000000000007b1d */ /* 0x000fe20000010000 */
[----:B0-----:R-:W-:-:S05]  /*0aa0*/  @!P0 IMAD.WIDE.U32 R6, R2, 0x4, R6 ;  /* 0x0000000402068825 */ /* 0x001fca00078e0006 */
[----:B------:R-:W0:Y:S04]  /*0ab0*/  @!P0 LDS R11, [UR4+0x1ffc] ;  /* 0x001ffc04ff0b8984 */ /* 0x000e280008000800 */
[----:B------:R-:W1:Y:S04]  /*0ac0*/  @!P3 LDS R13, [R3] ;  /* 0x00000000030db984 */ /* 0x000e680000000800 */
[----:B0-----:R0:W-:Y:S04]  /*0ad0*/  @!P0 STG.E desc[UR6][R6.64], R11 ;  /* 0x0000000b06008986 */ /* 0x0011e8000c101906 */
[----:B-1----:R0:W-:Y:S01]  /*0ae0*/  @!P3 STG.E desc[UR6][R8.64], R13 ;  /* 0x0000000d0800b986 */ /* 0x0021e2000c101906 */
[----:B------:R-:W-:Y:S05]  /*0af0*/  @P1 EXIT ;  /* 0x000000000000194d */ /* 0x000fea0003800000 */
[----:B------:R-:W1:Y:S04]  /*0b00*/  LDS R3, [R3+0x1000] ;  /* 0x0010000003037984 */ /* 0x000e680000000800 */
[----:B-1----:R-:W-:Y:S01]  /*0b10*/  STG.E desc[UR6][R8.64+0x1000], R3 ;  /* 0x0010000308007986 */ /* 0x002fe2000c101906 */
[----:B------:R-:W-:Y:S05]  /*0b20*/  EXIT ;  /* 0x000000000000794d */ /* 0x000fea0003800000 */
.L_x_3:
        /* <DEDUP_REMOVED lines=13> */
.L_x_5:


//--------------------- .nv.shared.reserved.0     --------------------------
	.section	.nv.shared.reserved.0,"aw",@nobits
	.weak		__nv_reservedSMEM_offset_0_alias
	.size		__nv_reservedSMEM_offset_0_alias, 0, 64
	.other		__nv_reservedSMEM_offset_0_alias,@"STO_CUDA_RESERVED_SHARED STV_DEFAULT"
__nv_reservedSMEM_offset_0_alias:
	.zero		0
	.zero		64


//--------------------- .nv.shared._Z9scanArrayPjS_S_i --------------------------
	.section	.nv.shared._Z9scanArrayPjS_S_i,"aw",@nobits
	.sectionflags	@""
	.align	4
.nv.shared._Z9scanArrayPjS_S_i:
	.zero		9216


//--------------------- .nv.constant0._Z14vectorAdditionPjS_i --------------------------
	.section	.nv.constant0._Z14vectorAdditionPjS_i,"a",@progbits
	.sectionflags	@""
	.align	4
.nv.constant0._Z14vectorAdditionPjS_i:
	.zero		916


//--------------------- .nv.constant0._Z9scanArrayPjS_S_i --------------------------
	.section	.nv.constant0._Z9scanArrayPjS_S_i,"a",@progbits
	.sectionflags	@""
	.align	4
.nv.constant0._Z9scanArrayPjS_S_i:
	.zero		924


//--------------------- SYMBOLS --------------------------

	.type		.nv.reservedSmem.offset0,@object
	.size		.nv.reservedSmem.offset0,0x4
	.type		.nv.reservedSmem.cap,@object
	.size		.nv.reservedSmem.cap,0x4
